	.headerflags	@"EF_CUDA_TEXMODE_UNIFIED EF_CUDA_64BIT_ADDRESS EF_CUDA_ACCELERATORS EF_CUDA_SM90 EF_CUDA_VIRTUAL_SM(EF_CUDA_SM90)"
	.elftype	@"ET_EXEC"


//--------------------- .nv.info                  --------------------------
	.section	.nv.info,"",@"SHT_CUDA_INFO"
	.align	4


	//----- nvinfo : EIATTR_REGCOUNT
	.align		4
        /*0000*/ 	.byte	0x04, 0x2f
        /*0002*/ 	.short	(.L_1 - .L_0)
	.align		4
.L_0:
        /*0004*/ 	.word	index@(triton_poi_fused_convolution_12)
        /*0008*/ 	.word	0x00000012


	//----- nvinfo : EIATTR_MIN_STACK_SIZE
	.align		4
.L_1:
        /*000c*/ 	.byte	0x04, 0x12
        /*000e*/ 	.short	(.L_3 - .L_2)
	.align		4
.L_2:
        /*0010*/ 	.word	index@(triton_poi_fused_convolution_12)
        /*0014*/ 	.word	0x00000000


	//----- nvinfo : EIATTR_FRAME_SIZE
	.align		4
.L_3:
        /*0018*/ 	.byte	0x04, 0x11
        /*001a*/ 	.short	(.L_5 - .L_4)
	.align		4
.L_4:
        /*001c*/ 	.word	index@(triton_poi_fused_convolution_12)
        /*0020*/ 	.word	0x00000000


	//----- nvinfo : EIATTR_MIN_STACK_SIZE
	.align		4
.L_5:
        /*0024*/ 	.byte	0x04, 0x12
        /*0026*/ 	.short	(.L_7 - .L_6)
	.align		4
.L_6:
        /*0028*/ 	.word	index@(triton_poi_fused_convolution_12)
        /*002c*/ 	.word	0x00000000
.L_7:


//--------------------- .nv.info.triton_poi_fused_convolution_12 --------------------------
	.section	.nv.info.triton_poi_fused_convolution_12,"",@"SHT_CUDA_INFO"
	.sectionflags	@""
	.align	4


	//----- nvinfo : EIATTR_CUDA_API_VERSION
	.align		4
        /*0000*/ 	.byte	0x04, 0x37
        /*0002*/ 	.short	(.L_9 - .L_8)
.L_8:
        /*0004*/ 	.word	0x0000007c


	//----- nvinfo : EIATTR_KPARAM_INFO
	.align		4
.L_9:
        /*0008*/ 	.byte	0x04, 0x17
        /*000a*/ 	.short	(.L_11 - .L_10)
.L_10:
        /*000c*/ 	.word	0x00000000
        /*0010*/ 	.short	0x0002
        /*0012*/ 	.short	0x0010
        /*0014*/ 	.byte	0x00, 0xf0, 0x11, 0x00


	//----- nvinfo : EIATTR_KPARAM_INFO
	.align		4
.L_11:
        /*0018*/ 	.byte	0x04, 0x17
        /*001a*/ 	.short	(.L_13 - .L_12)
.L_12:
        /*001c*/ 	.word	0x00000000
        /*0020*/ 	.short	0x0001
        /*0022*/ 	.short	0x0008
        /*0024*/ 	.byte	0x00, 0xf4, 0x21, 0x00


	//----- nvinfo : EIATTR_KPARAM_INFO
	.align		4
.L_13:
        /*0028*/ 	.byte	0x04, 0x17
        /*002a*/ 	.short	(.L_15 - .L_14)
.L_14:
        /*002c*/ 	.word	0x00000000
        /*0030*/ 	.short	0x0000
        /*0032*/ 	.short	0x0000
        /*0034*/ 	.byte	0x00, 0xf4, 0x21, 0x00


	//----- nvinfo : EIATTR_SPARSE_MMA_MASK
	.align		4
.L_15:
        /*0038*/ 	.byte	0x03, 0x50
        /*003a*/ 	.short	0x0000


	//----- nvinfo : EIATTR_MAXREG_COUNT
	.align		4
        /*003c*/ 	.byte	0x03, 0x1b
        /*003e*/ 	.short	0x00ff


	//----- nvinfo : EIATTR_EXIT_INSTR_OFFSETS
	.align		4
        /*0040*/ 	.byte	0x04, 0x1c
        /*0042*/ 	.short	(.L_17 - .L_16)


	//   ....[0]....
.L_16:
        /*0044*/ 	.word	0x00000280


	//----- nvinfo : EIATTR_REQNTID
	.align		4
.L_17:
        /*0048*/ 	.byte	0x04, 0x10
        /*004a*/ 	.short	(.L_19 - .L_18)
.L_18:
        /*004c*/ 	.word	0x00000080
        /*0050*/ 	.word	0x00000001
        /*0054*/ 	.word	0x00000001


	//----- nvinfo : EIATTR_CBANK_PARAM_SIZE
	.align		4
.L_19:
        /*0058*/ 	.byte	0x03, 0x19
        /*005a*/ 	.short	0x0014


	//----- nvinfo : EIATTR_PARAM_CBANK
	.align		4
        /*005c*/ 	.byte	0x04, 0x0a
        /*005e*/ 	.short	(.L_21 - .L_20)
	.align		4
.L_20:
        /*0060*/ 	.word	index@(.nv.constant0.triton_poi_fused_convolution_12)
        /*0064*/ 	.short	0x0210
        /*0066*/ 	.short	0x0014


	//----- nvinfo : EIATTR_SW_WAR
	.align		4
.L_21:
        /*0068*/ 	.byte	0x04, 0x36
        /*006a*/ 	.short	(.L_23 - .L_22)
.L_22:
        /*006c*/ 	.word	0x00000008
.L_23:


//--------------------- .nv.callgraph             --------------------------
	.section	.nv.callgraph,"",@"SHT_CUDA_CALLGRAPH"
	.align	4
	.sectionentsize	8
	.align		4
        /*0000*/ 	.word	0x00000000
	.align		4
        /*0004*/ 	.word	0xffffffff
	.align		4
        /*0008*/ 	.word	0x00000000
	.align		4
        /*000c*/ 	.word	0xfffffffe
	.align		4
        /*0010*/ 	.word	0x00000000
	.align		4
        /*0014*/ 	.word	0xfffffffd
	.align		4
        /*0018*/ 	.word	0x00000000
	.align		4
        /*001c*/ 	.word	0xfffffffc


//--------------------- .text.triton_poi_fused_convolution_12 --------------------------
	.section	.text.triton_poi_fused_convolution_12,"ax",@progbits
	.align	128
        .global         triton_poi_fused_convolution_12
        .type           triton_poi_fused_convolution_12,@function
        .size           triton_poi_fused_convolution_12,(.L_x_1 - triton_poi_fused_convolution_12)
        .other          triton_poi_fused_convolution_12,@"STO_CUDA_ENTRY STV_DEFAULT"
triton_poi_fused_convolution_12:
.text.triton_poi_fused_convolution_12:
[----:B------:R-:W-:Y:S01]  /*0000*/  LDC R1, c[0x0][0x28] ;  /* 0x00000a00ff017b82 */ /* 0x000fe20000000800 */
[----:B------:R-:W1:Y:S07]  /*0010*/  S2R R0, SR_TID.X ;  /* 0x0000000000007919 */ /* 0x000e6e0000002100 */
[----:B------:R-:W2:Y:S01]  /*0020*/  LDC.64 R2, c[0x0][0x218] ;  /* 0x00008600ff027b82 */ /* 0x000ea20000000a00 */
[----:B------:R-:W-:Y:S01]  /*0030*/  ULDC.64 UR4, c[0x0][0x208] ;  /* 0x0000820000047ab9 */ /* 0x000fe20000000a00 */
[----:B------:R-:W3:Y:S06]  /*0040*/  S2R R9, SR_CTAID.X ;  /* 0x0000000000097919 */ /* 0x000eec0000002500 */
[----:B------:R-:W4:Y:S01]  /*0050*/  LDC.64 R4, c[0x0][0x210] ;  /* 0x00008400ff047b82 */ /* 0x000f220000000a00 */
[----:B-1----:R-:W-:Y:S01]  /*0060*/  IMAD.SHL.U32 R0, R0, 0x4, RZ ;  /* 0x0000000400007824 */ /* 0x002fe200078e00ff */
[----:B---3--:R-:W-:-:S04]  /*0070*/  SHF.R.S32.HI R6, RZ, 0x15, R9 ;  /* 0x00000015ff067819 */ /* 0x008fc80000011409 */
[----:B------:R-:W-:Y:S02]  /*0080*/  LOP3.LUT R0, R0, 0x1fc, RZ, 0xc0, !PT ;  /* 0x000001fc00007812 */ /* 0x000fe400078ec0ff */
[----:B------:R-:W-:Y:S02]  /*0090*/  SGXT R6, R6, 0x1 ;  /* 0x000000010606781a */ /* 0x000fe40000000200 */
[----:B------:R-:W-:-:S04]  /*00a0*/  LEA R9, R9, R0, 0xa ;  /* 0x0000000009097211 */ /* 0x000fc800078e50ff */
[----:B------:R-:W-:Y:S01]  /*00b0*/  LEA.HI R6, R6, R9, RZ, 0x6 ;  /* 0x0000000906067211 */ /* 0x000fe200078f30ff */
[----:B----4-:R-:W-:-:S03]  /*00c0*/  IMAD.WIDE R8, R9, 0x4, R4 ;  /* 0x0000000409087825 */ /* 0x010fc600078e0204 */
[--C-:B------:R-:W-:Y:S01]  /*00d0*/  SHF.R.S32.HI R0, RZ, 0x6, R6.reuse ;  /* 0x00000006ff007819 */ /* 0x100fe20000011406 */
[----:B------:R-:W-:Y:S01]  /*00e0*/  VIADD R7, R6, 0x200 ;  /* 0x0000020006077836 */ /* 0x000fe20000000000 */
[----:B------:R-:W-:Y:S01]  /*00f0*/  SHF.R.S32.HI R11, RZ, 0x1f, R6 ;  /* 0x0000001fff0b7819 */ /* 0x000fe20000011406 */
[----:B------:R-:W3:Y:S03]  /*0100*/  LDG.E.128 R12, desc[UR4][R8.64+0x800] ;  /* 0x00080004080c7981 */ /* 0x000ee6000c1e1d00 */
[--C-:B------:R-:W-:Y:S02]  /*0110*/  SHF.R.S32.HI R6, RZ, 0x6, R7.reuse ;  /* 0x00000006ff067819 */ /* 0x100fe40000011407 */
[----:B------:R-:W-:Y:S02]  /*0120*/  SHF.R.S32.HI R7, RZ, 0x1f, R7 ;  /* 0x0000001fff077819 */ /* 0x000fe40000011407 */
[----:B------:R-:W-:-:S02]  /*0130*/  LEA.HI R11, R11, R0, RZ, 0x9 ;  /* 0x000000000b0b7211 */ /* 0x000fc400078f48ff */
[----:B------:R-:W-:Y:S02]  /*0140*/  LEA.HI R7, R7, R6, RZ, 0x9 ;  /* 0x0000000607077211 */ /* 0x000fe400078f48ff */
[----:B------:R-:W-:Y:S02]  /*0150*/  LOP3.LUT R11, R11, 0xfffffe00, RZ, 0xc0, !PT ;  /* 0xfffffe000b0b7812 */ /* 0x000fe400078ec0ff */
[----:B------:R-:W-:Y:S02]  /*0160*/  LOP3.LUT R7, R7, 0xfffffe00, RZ, 0xc0, !PT ;  /* 0xfffffe0007077812 */ /* 0x000fe400078ec0ff */
[----:B------:R-:W-:-:S03]  /*0170*/  IADD3 R11, R0, -R11, RZ ;  /* 0x8000000b000b7210 */ /* 0x000fc60007ffe0ff */
[----:B------:R-:W-:Y:S02]  /*0180*/  IMAD.IADD R7, R6, 0x1, -R7 ;  /* 0x0000000106077824 */ /* 0x000fe400078e0a07 */
[----:B--2---:R-:W-:-:S04]  /*0190*/  IMAD.WIDE R10, R11, 0x4, R2 ;  /* 0x000000040b0a7825 */ /* 0x004fc800078e0202 */
[----:B------:R-:W-:Y:S02]  /*01a0*/  IMAD.WIDE R2, R7, 0x4, R2 ;  /* 0x0000000407027825 */ /* 0x000fe400078e0202 */
[----:B------:R-:W2:Y:S04]  /*01b0*/  LDG.E.128 R4, desc[UR4][R8.64] ;  /* 0x0000000408047981 */ /* 0x000ea8000c1e1d00 */
[----:B------:R-:W2:Y:S04]  /*01c0*/  LDG.E.EL R10, desc[UR4][R10.64] ;  /* 0x000000040a0a7981 */ /* 0x000ea8000c2e1900 */
[----:B------:R-:W3:Y:S01]  /*01d0*/  LDG.E.EL R2, desc[UR4][R2.64] ;  /* 0x0000000402027981 */ /* 0x000ee2000c2e1900 */
[--C-:B--2---:R-:W-:Y:S01]  /*01e0*/  FADD R4, R4, R10.reuse ;  /* 0x0000000a04047221 */ /* 0x104fe20000000000 */
[--C-:B------:R-:W-:Y:S01]  /*01f0*/  FADD R5, R5, R10.reuse ;  /* 0x0000000a05057221 */ /* 0x100fe20000000000 */
[--C-:B------:R-:W-:Y:S01]  /*0200*/  FADD R6, R6, R10.reuse ;  /* 0x0000000a06067221 */ /* 0x100fe20000000000 */
[----:B------:R-:W-:Y:S01]  /*0210*/  FADD R7, R7, R10 ;  /* 0x0000000a07077221 */ /* 0x000fe20000000000 */
[--C-:B---3--:R-:W-:Y:S01]  /*0220*/  FADD R12, R12, R2.reuse ;  /* 0x000000020c0c7221 */ /* 0x108fe20000000000 */
[--C-:B------:R-:W-:Y:S01]  /*0230*/  FADD R13, R13, R2.reuse ;  /* 0x000000020d0d7221 */ /* 0x100fe20000000000 */
[--C-:B------:R-:W-:Y:S01]  /*0240*/  FADD R14, R14, R2.reuse ;  /* 0x000000020e0e7221 */ /* 0x100fe20000000000 */
[----:B------:R-:W-:Y:S01]  /*0250*/  FADD R15, R15, R2 ;  /* 0x000000020f0f7221 */ /* 0x000fe20000000000 */
[----:B------:R-:W-:Y:S04]  /*0260*/  STG.E.128 desc[UR4][R8.64], R4 ;  /* 0x0000000408007986 */ /* 0x000fe8000c101d04 */
[----:B------:R-:W-:Y:S01]  /*0270*/  STG.E.128 desc[UR4][R8.64+0x800], R12 ;  /* 0x0008000c08007986 */ /* 0x000fe2000c101d04 */
[----:B------:R-:W-:Y:S05]  /*0280*/  EXIT ;  /* 0x000000000000794d */ /* 0x000fea0003800000 */
.L_x_0:
[----:B------:R-:W-:-:S00]  /*0290*/  BRA `(.L_x_0) ;  /* 0xfffffffc00fc7947 */ /* 0x000fc0000383ffff */
[----:B------:R-:W-:-:S00]  /*02a0*/  NOP ;  /* 0x0000000000007918 */ /* 0x000fc00000000000 */
        /* <DEDUP_REMOVED lines=13> */
.L_x_1:


//--------------------- .nv.constant0.triton_poi_fused_convolution_12 --------------------------
	.section	.nv.constant0.triton_poi_fused_convolution_12,"a",@progbits
	.sectionflags	@""
	.align	4
.nv.constant0.triton_poi_fused_convolution_12:
	.zero		548
